//
// Generated by NVIDIA NVVM Compiler
//
// Compiler Build ID: CL-36424714
// Cuda compilation tools, release 13.0, V13.0.88
// Based on NVVM 20.0.0
//

.version 9.0
.target sm_100
.address_size 64

	// .globl	_Z12store_kernelPmmmm

.visible .entry _Z12store_kernelPmmmm(
	.param .u64 .ptr .align 1 _Z12store_kernelPmmmm_param_0,
	.param .u64 _Z12store_kernelPmmmm_param_1,
	.param .u64 _Z12store_kernelPmmmm_param_2,
	.param .u64 _Z12store_kernelPmmmm_param_3
)
{
	.reg .pred 	%p<5>;
	.reg .b32 	%r<7>;
	.reg .b64 	%rd<16>;

	ld.param.u64 	%rd7, [_Z12store_kernelPmmmm_param_0];
	ld.param.u64 	%rd8, [_Z12store_kernelPmmmm_param_1];
	ld.param.u64 	%rd9, [_Z12store_kernelPmmmm_param_3];
	mov.u32 	%r2, %ctaid.x;
	mov.u32 	%r3, %ntid.x;
	mov.u32 	%r4, %tid.x;
	mad.lo.s32 	%r5, %r2, %r3, %r4;
	cvt.u64.u32 	%rd1, %r5;
	mov.u32 	%r6, %nctaid.x;
	mul.lo.s32 	%r1, %r3, %r6;
	setp.eq.s64 	%p1, %rd9, 0;
	@%p1 bra 	$L__BB0_6;
	cvt.u64.u32 	%rd2, %r1;
	mov.b64 	%rd14, 0;
$L__BB0_2:
	setp.le.u64 	%p2, %rd8, %rd1;
	@%p2 bra 	$L__BB0_5;
	mov.u64 	%rd15, %rd1;
$L__BB0_4:
	shl.b64 	%rd13, %rd15, 3;
	add.s64 	%rd11, %rd7, %rd13;
	// begin inline asm
	st.global.u64 [%rd11], %rd1;
	// end inline asm
	add.s64 	%rd15, %rd15, %rd2;
	setp.lt.u64 	%p3, %rd15, %rd8;
	@%p3 bra 	$L__BB0_4;
$L__BB0_5:
	add.s64 	%rd14, %rd14, 1;
	setp.ne.s64 	%p4, %rd14, %rd9;
	@%p4 bra 	$L__BB0_2;
$L__BB0_6:
	ret;

}


// ===== COMPILED SASS (sm_100) =====

	.target	sm_100

	.elftype	@"ET_EXEC"


//--------------------- .note.nv.tkinfo           --------------------------
	.section	.note.nv.tkinfo,"",@"SHT_NOTE"
	.sectionflags	@"SHF_NOTE_NV_TKINFO"
	.tkinfo
        /*0018*/ 	.word	0x00000002
        /*0030*/ 	.string	""
        /*0030*/ 	.string	"ptxas"
        /*0030*/ 	.string	"Cuda compilation tools, release 13.0, V13.0.88"
        /*0030*/ 	.string	"Build cuda_13.0.r13.0/compiler.36424714_0"
        /*0030*/ 	.string	"-arch sm_100 -m 64 "



//--------------------- .note.nv.cuinfo           --------------------------
	.section	.note.nv.cuinfo,"",@"SHT_NOTE"
	.sectionflags	@"SHF_NOTE_NV_CUINFO"
        /*0018*/ 	.short	0x0002
        /*001a*/ 	.short	0x0064
        /*001c*/ 	.short	0x0082
	.zero		2


//--------------------- .nv.info                  --------------------------
	.section	.nv.info,"",@"SHT_CUDA_INFO"
	.align	4


	//----- nvinfo : EIATTR_REGCOUNT
	.align		4
        /*0000*/ 	.byte	0x04, 0x2f
        /*0002*/ 	.short	(.L_1 - .L_0)
	.align		4
.L_0:
        /*0004*/ 	.word	index@(_Z12store_kernelPmmmm)
        /*0008*/ 	.word	0x0000000c


	//----- nvinfo : EIATTR_FRAME_SIZE
	.align		4
.L_1:
        /*000c*/ 	.byte	0x04, 0x11
        /*000e*/ 	.short	(.L_3 - .L_2)
	.align		4
.L_2:
        /*0010*/ 	.word	index@(_Z12store_kernelPmmmm)
        /*0014*/ 	.word	0x00000000


	//----- nvinfo : EIATTR_MIN_STACK_SIZE
	.align		4
.L_3:
        /*0018*/ 	.byte	0x04, 0x12
        /*001a*/ 	.short	(.L_5 - .L_4)
	.align		4
.L_4:
        /*001c*/ 	.word	index@(_Z12store_kernelPmmmm)
        /*0020*/ 	.word	0x00000000
.L_5:


//--------------------- .nv.compat                --------------------------
	.section	.nv.compat,"",@"SHT_CUDA_COMPAT_INFO"
	.align	4
        /*0000*/ 	.byte	0x02, 0x09, 0x00, 0x00, 0x02, 0x02, 0x01, 0x00, 0x02, 0x05, 0x05, 0x00, 0x03, 0x07, 0x01, 0x01
        /*0010*/ 	.byte	0x02, 0x03, 0x00, 0x00, 0x02, 0x06, 0x01, 0x00, 0x04, 0x0b, 0x08, 0x00, 0x09, 0x00, 0x00, 0x00
        /*0020*/ 	.byte	0x00, 0x00, 0x00, 0x00


//--------------------- .nv.info._Z12store_kernelPmmmm --------------------------
	.section	.nv.info._Z12store_kernelPmmmm,"",@"SHT_CUDA_INFO"
	.sectionflags	@""
	.align	4


	//----- nvinfo : EIATTR_CUDA_API_VERSION
	.align		4
        /*0000*/ 	.byte	0x04, 0x37
        /*0002*/ 	.short	(.L_7 - .L_6)
.L_6:
        /*0004*/ 	.word	0x00000082


	//----- nvinfo : EIATTR_KPARAM_INFO
	.align		4
.L_7:
        /*0008*/ 	.byte	0x04, 0x17
        /*000a*/ 	.short	(.L_9 - .L_8)
.L_8:
        /*000c*/ 	.word	0x00000000
        /*0010*/ 	.short	0x0003
        /*0012*/ 	.short	0x0018
        /*0014*/ 	.byte	0x00, 0xf0, 0x21, 0x00


	//----- nvinfo : EIATTR_KPARAM_INFO
	.align		4
.L_9:
        /*0018*/ 	.byte	0x04, 0x17
        /*001a*/ 	.short	(.L_11 - .L_10)
.L_10:
        /*001c*/ 	.word	0x00000000
        /*0020*/ 	.short	0x0002
        /*0022*/ 	.short	0x0010
        /*0024*/ 	.byte	0x00, 0xf0, 0x21, 0x00


	//----- nvinfo : EIATTR_KPARAM_INFO
	.align		4
.L_11:
        /*0028*/ 	.byte	0x04, 0x17
        /*002a*/ 	.short	(.L_13 - .L_12)
.L_12:
        /*002c*/ 	.word	0x00000000
        /*0030*/ 	.short	0x0001
        /*0032*/ 	.short	0x0008
        /*0034*/ 	.byte	0x00, 0xf0, 0x21, 0x00


	//----- nvinfo : EIATTR_KPARAM_INFO
	.align		4
.L_13:
        /*0038*/ 	.byte	0x04, 0x17
        /*003a*/ 	.short	(.L_15 - .L_14)
.L_14:
        /*003c*/ 	.word	0x00000000
        /*0040*/ 	.short	0x0000
        /*0042*/ 	.short	0x0000
        /*0044*/ 	.byte	0x00, 0xf5, 0x21, 0x00


	//----- nvinfo : EIATTR_SPARSE_MMA_MASK
	.align		4
.L_15:
        /*0048*/ 	.byte	0x03, 0x50
        /*004a*/ 	.short	0x0000


	//----- nvinfo : EIATTR_MAXREG_COUNT
	.align		4
        /*004c*/ 	.byte	0x03, 0x1b
        /*004e*/ 	.short	0x00ff


	//----- nvinfo : EIATTR_MERCURY_ISA_VERSION
	.align		4
        /*0050*/ 	.byte	0x03, 0x5f
        /*0052*/ 	.short	0x0101


	//----- nvinfo : EIATTR_VRC_CTA_INIT_COUNT
	.align		4
        /*0054*/ 	.byte	0x02, 0x4a
	.zero		1
	.zero		1


	//----- nvinfo : EIATTR_EXIT_INSTR_OFFSETS
	.align		4
        /*0058*/ 	.byte	0x04, 0x1c
        /*005a*/ 	.short	(.L_17 - .L_16)


	//   ....[0]....
.L_16:
        /*005c*/ 	.word	0x00000080


	//   ....[1]....
        /*0060*/ 	.word	0x00000260


	//----- nvinfo : EIATTR_CRS_STACK_SIZE
	.align		4
.L_17:
        /*0064*/ 	.byte	0x04, 0x1e
        /*0066*/ 	.short	(.L_19 - .L_18)
.L_18:
        /*0068*/ 	.word	0x00000000


	//----- nvinfo : EIATTR_CBANK_PARAM_SIZE
	.align		4
.L_19:
        /*006c*/ 	.byte	0x03, 0x19
        /*006e*/ 	.short	0x0020


	//----- nvinfo : EIATTR_PARAM_CBANK
	.align		4
        /*0070*/ 	.byte	0x04, 0x0a
        /*0072*/ 	.short	(.L_21 - .L_20)
	.align		4
.L_20:
        /*0074*/ 	.word	index@(.nv.constant0._Z12store_kernelPmmmm)
        /*0078*/ 	.short	0x0380
        /*007a*/ 	.short	0x0020


	//----- nvinfo : EIATTR_SW_WAR
	.align		4
.L_21:
        /*007c*/ 	.byte	0x04, 0x36
        /*007e*/ 	.short	(.L_23 - .L_22)
.L_22:
        /*0080*/ 	.word	0x00000008
.L_23:


//--------------------- .nv.callgraph             --------------------------
	.section	.nv.callgraph,"",@"SHT_CUDA_CALLGRAPH"
	.align	4
	.sectionentsize	8
	.align		4
        /*0000*/ 	.word	0x00000000
	.align		4
        /*0004*/ 	.word	0xffffffff
	.align		4
        /*0008*/ 	.word	0x00000000
	.align		4
        /*000c*/ 	.word	0xfffffffe
	.align		4
        /*0010*/ 	.word	0x00000000
	.align		4
        /*0014*/ 	.word	0xfffffffd
	.align		4
        /*0018*/ 	.word	0x00000000
	.align		4
        /*001c*/ 	.word	0xfffffffc


//--------------------- .text._Z12store_kernelPmmmm --------------------------
	.section	.text._Z12store_kernelPmmmm,"ax",@progbits
	.align	128
        .global         _Z12store_kernelPmmmm
        .type           _Z12store_kernelPmmmm,@function
        .size           _Z12store_kernelPmmmm,(.L_x_5 - _Z12store_kernelPmmmm)
        .other          _Z12store_kernelPmmmm,@"STO_CUDA_ENTRY STV_DEFAULT"
_Z12store_kernelPmmmm:
.text._Z12store_kernelPmmmm:
[----:B------:R-:W-:Y:S01]  /*0000*/  LDC R1, c[0x0][0x37c] ;  /* 0x0000df00ff017b82 */ /* 0x000fe20000000800 */
[----:B------:R-:W0:Y:S01]  /*0010*/  LDCU.64 UR4, c[0x0][0x398] ;  /* 0x00007300ff0477ac */ /* 0x000e220008000a00 */
[----:B------:R-:W1:Y:S06]  /*0020*/  S2R R3, SR_TID.X ;  /* 0x0000000000037919 */ /* 0x000e6c0000002100 */
[----:B------:R-:W2:Y:S01]  /*0030*/  LDC R0, c[0x0][0x360] ;  /* 0x0000d800ff007b82 */ /* 0x000ea20000000800 */
[----:B0-----:R-:W-:-:S07]  /*0040*/  ISETP.NE.U32.AND P0, PT, RZ, UR4, PT ;  /* 0x00000004ff007c0c */ /* 0x001fce000bf05070 */
[----:B------:R-:W0:Y:S01]  /*0050*/  S2UR UR4, SR_CTAID.X ;  /* 0x00000000000479c3 */ /* 0x000e220000002500 */
[----:B------:R-:W-:Y:S01]  /*0060*/  ISETP.NE.AND.EX P0, PT, RZ, UR5, PT, P0 ;  /* 0x00000005ff007c0c */ /* 0x000fe2000bf05300 */
[----:B------:R-:W3:-:S12]  /*0070*/  LDCU UR5, c[0x0][0x370] ;  /* 0x00006e00ff0577ac */ /* 0x000ed80008000800 */
[----:B01-3--:R-:W-:Y:S05]  /*0080*/  @!P0 EXIT ;  /* 0x000000000000894d */ /* 0x00bfea0003800000 */
[C---:B--2---:R-:W-:Y:S01]  /*0090*/  IMAD R2, R0.reuse, UR4, R3 ;  /* 0x0000000400027c24 */ /* 0x044fe2000f8e0203 */
[----:B------:R-:W0:Y:S01]  /*00a0*/  LDCU.64 UR6, c[0x0][0x358] ;  /* 0x00006b00ff0677ac */ /* 0x000e220008000a00 */
[----:B------:R-:W-:Y:S02]  /*00b0*/  IMAD.MOV.U32 R3, RZ, RZ, RZ ;  /* 0x000000ffff037224 */ /* 0x000fe400078e00ff */
[----:B------:R-:W-:Y:S01]  /*00c0*/  IMAD R0, R0, UR5, RZ ;  /* 0x0000000500007c24 */ /* 0x000fe2000f8e02ff */
[----:B------:R-:W-:Y:S01]  /*00d0*/  UMOV UR4, URZ ;  /* 0x000000ff00047c82 */ /* 0x000fe20008000000 */
[----:B------:R-:W-:-:S05]  /*00e0*/  UMOV UR5, URZ ;  /* 0x000000ff00057c82 */ /* 0x000fca0008000000 */
.L_x_3:
[----:B------:R-:W1:Y:S01]  /*00f0*/  LDCU.64 UR8, c[0x0][0x388] ;  /* 0x00007100ff0877ac */ /* 0x000e620008000a00 */
[----:B------:R-:W-:Y:S01]  /*0100*/  BSSY.RECONVERGENT B0, `(.L_x_0) ;  /* 0x0000014000007945 */ /* 0x000fe20003800200 */
[----:B------:R-:W2:Y:S01]  /*0110*/  LDCU.64 UR10, c[0x0][0x398] ;  /* 0x00007300ff0a77ac */ /* 0x000ea20008000a00 */
[----:B------:R-:W-:-:S04]  /*0120*/  UIADD3 UR4, UP0, UPT, UR4, 0x1, URZ ;  /* 0x0000000104047890 */ /* 0x000fc8000ff1e0ff */
[----:B------:R-:W-:Y:S01]  /*0130*/  UIADD3.X UR5, UPT, UPT, URZ, UR5, URZ, UP0, !UPT ;  /* 0x00000005ff057290 */ /* 0x000fe200087fe4ff */
[----:B-1----:R-:W-:-:S04]  /*0140*/  ISETP.GE.U32.AND P0, PT, R2, UR8, PT ;  /* 0x0000000802007c0c */ /* 0x002fc8000bf06070 */
[----:B------:R-:W-:Y:S01]  /*0150*/  ISETP.GE.U32.AND.EX P0, PT, RZ, UR9, PT, P0 ;  /* 0x00000009ff007c0c */ /* 0x000fe2000bf06100 */
[----:B--2---:R-:W-:-:S04]  /*0160*/  UISETP.NE.U32.AND UP0, UPT, UR4, UR10, UPT ;  /* 0x0000000a0400728c */ /* 0x004fc8000bf05070 */
[----:B------:R-:W-:-:S08]  /*0170*/  UISETP.NE.AND.EX UP0, UPT, UR5, UR11, UPT, UP0 ;  /* 0x0000000b0500728c */ /* 0x000fd0000bf05300 */
[----:B------:R-:W-:Y:S05]  /*0180*/  @P0 BRA `(.L_x_1) ;  /* 0x00000000002c0947 */ /* 0x000fea0003800000 */
[----:B------:R-:W1:Y:S01]  /*0190*/  LDC.64 R8, c[0x0][0x380] ;  /* 0x0000e000ff087b82 */ /* 0x000e620000000a00 */
[----:B------:R-:W-:Y:S02]  /*01a0*/  IMAD.MOV.U32 R7, RZ, RZ, R2 ;  /* 0x000000ffff077224 */ /* 0x000fe400078e0002 */
[----:B------:R-:W-:-:S07]  /*01b0*/  IMAD.MOV.U32 R6, RZ, RZ, RZ ;  /* 0x000000ffff067224 */ /* 0x000fce00078e00ff */
.L_x_2:
[----:B-1----:R-:W-:-:S04]  /*01c0*/  LEA R4, P0, R7, R8, 0x3 ;  /* 0x0000000807047211 */ /* 0x002fc800078018ff */
[----:B------:R-:W-:Y:S02]  /*01d0*/  LEA.HI.X R5, R7, R9, R6, 0x3, P0 ;  /* 0x0000000907057211 */ /* 0x000fe400000f1c06 */
[----:B------:R-:W-:-:S03]  /*01e0*/  IADD3 R7, P0, PT, R0, R7, RZ ;  /* 0x0000000700077210 */ /* 0x000fc60007f1e0ff */
[----:B0-----:R2:W-:Y:S02]  /*01f0*/  STG.E.64 desc[UR6][R4.64], R2 ;  /* 0x0000000204007986 */ /* 0x0015e4000c101b06 */
[----:B------:R-:W-:Y:S01]  /*0200*/  IMAD.X R6, RZ, RZ, R6, P0 ;  /* 0x000000ffff067224 */ /* 0x000fe200000e0606 */
[----:B------:R-:W-:-:S04]  /*0210*/  ISETP.GE.U32.AND P0, PT, R7, UR8, PT ;  /* 0x0000000807007c0c */ /* 0x000fc8000bf06070 */
[----:B------:R-:W-:-:S13]  /*0220*/  ISETP.GE.U32.AND.EX P0, PT, R6, UR9, PT, P0 ;  /* 0x0000000906007c0c */ /* 0x000fda000bf06100 */
[----:B--2---:R-:W-:Y:S05]  /*0230*/  @!P0 BRA `(.L_x_2) ;  /* 0xfffffffc00e08947 */ /* 0x004fea000383ffff */
.L_x_1:
[----:B0-----:R-:W-:Y:S05]  /*0240*/  BSYNC.RECONVERGENT B0 ;  /* 0x0000000000007941 */ /* 0x001fea0003800200 */
.L_x_0:
[----:B------:R-:W-:Y:S05]  /*0250*/  BRA.U UP0, `(.L_x_3) ;  /* 0xfffffffd00a47547 */ /* 0x000fea000b83ffff */
[----:B------:R-:W-:Y:S05]  /*0260*/  EXIT ;  /* 0x000000000000794d */ /* 0x000fea0003800000 */
.L_x_4:
[----:B------:R-:W-:-:S00]  /*0270*/  BRA `(.L_x_4) ;  /* 0xfffffffc00fc7947 */ /* 0x000fc0000383ffff */
[----:B------:R-:W-:-:S00]  /*0280*/  NOP ;  /* 0x0000000000007918 */ /* 0x000fc00000000000 */
[----:B------:R-:W-:-:S00]  /*0290*/  NOP ;  /* 0x0000000000007918 */ /* 0x000fc00000000000 */
[----:B------:R-:W-:-:S00]  /*02a0*/  NOP ;  /* 0x0000000000007918 */ /* 0x000fc00000000000 */
[----:B------:R-:W-:-:S00]  /*02b0*/  NOP ;  /* 0x0000000000007918 */ /* 0x000fc00000000000 */
[----:B------:R-:W-:-:S00]  /*02c0*/  NOP ;  /* 0x0000000000007918 */ /* 0x000fc00000000000 */
[----:B------:R-:W-:-:S00]  /*02d0*/  NOP ;  /* 0x0000000000007918 */ /* 0x000fc00000000000 */
[----:B------:R-:W-:-:S00]  /*02e0*/  NOP ;  /* 0x0000000000007918 */ /* 0x000fc00000000000 */
[----:B------:R-:W-:-:S00]  /*02f0*/  NOP ;  /* 0x0000000000007918 */ /* 0x000fc00000000000 */
.L_x_5:


//--------------------- .nv.shared.reserved.0     --------------------------
	.section	.nv.shared.reserved.0,"aw",@nobits
	.weak		__nv_reservedSMEM_offset_0_alias
	.size		__nv_reservedSMEM_offset_0_alias, 0, 64
	.other		__nv_reservedSMEM_offset_0_alias,@"STO_CUDA_RESERVED_SHARED STV_DEFAULT"
__nv_reservedSMEM_offset_0_alias:
	.zero		0
	.zero		64


//--------------------- .nv.constant0._Z12store_kernelPmmmm --------------------------
	.section	.nv.constant0._Z12store_kernelPmmmm,"a",@progbits
	.sectionflags	@""
	.align	4
.nv.constant0._Z12store_kernelPmmmm:
	.zero		928


//--------------------- SYMBOLS --------------------------

	.type		.nv.reservedSmem.offset0,@object
	.size		.nv.reservedSmem.offset0,0x4
